//
// Generated by NVIDIA NVVM Compiler
//
// Compiler Build ID: CL-36424714
// Cuda compilation tools, release 13.0, V13.0.88
// Based on NVVM 20.0.0
//

.version 9.0
.target sm_100
.address_size 64

	// .globl	_Z17cuda_thread_startv
.const .align 8 .b8 d_app[40];

.visible .entry _Z17cuda_thread_startv()
{
	.reg .pred 	%p<7>;
	.reg .b32 	%r<27>;
	.reg .b32 	%f<11>;
	.reg .b64 	%rd<13>;

	mov.u32 	%r15, %tid.x;
	mov.u32 	%r16, %ctaid.x;
	mov.u32 	%r17, %ntid.x;
	mad.lo.s32 	%r1, %r16, %r17, %r15;
	ld.const.u32 	%r2, [d_app];
	setp.ge.s32 	%p1, %r1, %r2;
	@%p1 bra 	$L__BB0_8;
	ld.const.u32 	%r18, [d_app+4];
	div.s32 	%r19, %r18, %r2;
	mul.lo.s32 	%r3, %r19, %r1;
	add.s32 	%r4, %r3, %r19;
	setp.lt.s32 	%p2, %r19, 1;
	@%p2 bra 	$L__BB0_8;
	ld.const.u64 	%rd5, [d_app+24];
	cvta.to.global.u64 	%rd1, %rd5;
	ld.const.u64 	%rd6, [d_app+32];
	cvta.to.global.u64 	%rd2, %rd6;
	add.s32 	%r20, %r3, 1;
	max.s32 	%r5, %r4, %r20;
	sub.s32 	%r21, %r5, %r3;
	and.b32  	%r6, %r21, 3;
	setp.eq.s32 	%p3, %r6, 0;
	mov.u32 	%r25, %r3;
	@%p3 bra 	$L__BB0_5;
	neg.s32 	%r23, %r6;
	mov.u32 	%r25, %r3;
$L__BB0_4:
	.pragma "nounroll";
	mul.wide.s32 	%rd7, %r25, 4;
	add.s64 	%rd8, %rd2, %rd7;
	add.s64 	%rd9, %rd1, %rd7;
	ld.global.f32 	%f1, [%rd9];
	add.f32 	%f2, %f1, 0f3F800000;
	st.global.f32 	[%rd8], %f2;
	add.s32 	%r25, %r25, 1;
	add.s32 	%r23, %r23, 1;
	setp.ne.s32 	%p4, %r23, 0;
	@%p4 bra 	$L__BB0_4;
$L__BB0_5:
	sub.s32 	%r22, %r3, %r5;
	setp.gt.u32 	%p5, %r22, -4;
	@%p5 bra 	$L__BB0_8;
	add.s64 	%rd3, %rd1, 8;
	add.s64 	%rd4, %rd2, 8;
$L__BB0_7:
	mul.wide.s32 	%rd10, %r25, 4;
	add.s64 	%rd11, %rd3, %rd10;
	add.s64 	%rd12, %rd4, %rd10;
	ld.global.f32 	%f3, [%rd11+-8];
	add.f32 	%f4, %f3, 0f3F800000;
	st.global.f32 	[%rd12+-8], %f4;
	ld.global.f32 	%f5, [%rd11+-4];
	add.f32 	%f6, %f5, 0f3F800000;
	st.global.f32 	[%rd12+-4], %f6;
	ld.global.f32 	%f7, [%rd11];
	add.f32 	%f8, %f7, 0f3F800000;
	st.global.f32 	[%rd12], %f8;
	ld.global.f32 	%f9, [%rd11+4];
	add.f32 	%f10, %f9, 0f3F800000;
	st.global.f32 	[%rd12+4], %f10;
	add.s32 	%r25, %r25, 4;
	setp.lt.s32 	%p6, %r25, %r4;
	@%p6 bra 	$L__BB0_7;
$L__BB0_8:
	ret;

}


// ===== COMPILED SASS (sm_100) =====

	.target	sm_100

	.elftype	@"ET_EXEC"


//--------------------- .note.nv.tkinfo           --------------------------
	.section	.note.nv.tkinfo,"",@"SHT_NOTE"
	.sectionflags	@"SHF_NOTE_NV_TKINFO"
	.tkinfo
        /*0018*/ 	.word	0x00000002
        /*0030*/ 	.string	""
        /*0030*/ 	.string	"ptxas"
        /*0030*/ 	.string	"Cuda compilation tools, release 13.0, V13.0.88"
        /*0030*/ 	.string	"Build cuda_13.0.r13.0/compiler.36424714_0"
        /*0030*/ 	.string	"-arch sm_100 -m 64 "



//--------------------- .note.nv.cuinfo           --------------------------
	.section	.note.nv.cuinfo,"",@"SHT_NOTE"
	.sectionflags	@"SHF_NOTE_NV_CUINFO"
        /*0018*/ 	.short	0x0002
        /*001a*/ 	.short	0x0064
        /*001c*/ 	.short	0x0082
	.zero		2


//--------------------- .nv.info                  --------------------------
	.section	.nv.info,"",@"SHT_CUDA_INFO"
	.align	4


	//----- nvinfo : EIATTR_REGCOUNT
	.align		4
        /*0000*/ 	.byte	0x04, 0x2f
        /*0002*/ 	.short	(.L_2 - .L_1)
	.align		4
.L_1:
        /*0004*/ 	.word	index@(_Z17cuda_thread_startv)
        /*0008*/ 	.word	0x00000012


	//----- nvinfo : EIATTR_FRAME_SIZE
	.align		4
.L_2:
        /*000c*/ 	.byte	0x04, 0x11
        /*000e*/ 	.short	(.L_4 - .L_3)
	.align		4
.L_3:
        /*0010*/ 	.word	index@(_Z17cuda_thread_startv)
        /*0014*/ 	.word	0x00000000


	//----- nvinfo : EIATTR_MIN_STACK_SIZE
	.align		4
.L_4:
        /*0018*/ 	.byte	0x04, 0x12
        /*001a*/ 	.short	(.L_6 - .L_5)
	.align		4
.L_5:
        /*001c*/ 	.word	index@(_Z17cuda_thread_startv)
        /*0020*/ 	.word	0x00000000
.L_6:


//--------------------- .nv.compat                --------------------------
	.section	.nv.compat,"",@"SHT_CUDA_COMPAT_INFO"
	.align	4
        /*0000*/ 	.byte	0x02, 0x09, 0x00, 0x00, 0x02, 0x02, 0x01, 0x00, 0x02, 0x05, 0x05, 0x00, 0x03, 0x07, 0x01, 0x01
        /*0010*/ 	.byte	0x02, 0x03, 0x00, 0x00, 0x02, 0x06, 0x01, 0x00, 0x04, 0x0b, 0x08, 0x00, 0x09, 0x00, 0x00, 0x00
        /*0020*/ 	.byte	0x00, 0x00, 0x00, 0x00


//--------------------- .nv.info._Z17cuda_thread_startv --------------------------
	.section	.nv.info._Z17cuda_thread_startv,"",@"SHT_CUDA_INFO"
	.sectionflags	@""
	.align	4


	//----- nvinfo : EIATTR_CUDA_API_VERSION
	.align		4
        /*0000*/ 	.byte	0x04, 0x37
        /*0002*/ 	.short	(.L_8 - .L_7)
.L_7:
        /*0004*/ 	.word	0x00000082


	//----- nvinfo : EIATTR_SPARSE_MMA_MASK
	.align		4
.L_8:
        /*0008*/ 	.byte	0x03, 0x50
        /*000a*/ 	.short	0x0000


	//----- nvinfo : EIATTR_MAXREG_COUNT
	.align		4
        /*000c*/ 	.byte	0x03, 0x1b
        /*000e*/ 	.short	0x00ff


	//----- nvinfo : EIATTR_MERCURY_ISA_VERSION
	.align		4
        /*0010*/ 	.byte	0x03, 0x5f
        /*0012*/ 	.short	0x0101


	//----- nvinfo : EIATTR_VRC_CTA_INIT_COUNT
	.align		4
        /*0014*/ 	.byte	0x02, 0x4a
	.zero		1
	.zero		1


	//----- nvinfo : EIATTR_EXIT_INSTR_OFFSETS
	.align		4
        /*0018*/ 	.byte	0x04, 0x1c
        /*001a*/ 	.short	(.L_10 - .L_9)


	//   ....[0]....
.L_9:
        /*001c*/ 	.word	0x00000070


	//   ....[1]....
        /*0020*/ 	.word	0x00000210


	//   ....[2]....
        /*0024*/ 	.word	0x000003b0


	//   ....[3]....
        /*0028*/ 	.word	0x00000570


	//----- nvinfo : EIATTR_CRS_STACK_SIZE
	.align		4
.L_10:
        /*002c*/ 	.byte	0x04, 0x1e
        /*002e*/ 	.short	(.L_12 - .L_11)
.L_11:
        /*0030*/ 	.word	0x00000000


	//----- nvinfo : EIATTR_SW_WAR
	.align		4
.L_12:
        /*0034*/ 	.byte	0x04, 0x36
        /*0036*/ 	.short	(.L_14 - .L_13)
.L_13:
        /*0038*/ 	.word	0x00000008
.L_14:


//--------------------- .nv.callgraph             --------------------------
	.section	.nv.callgraph,"",@"SHT_CUDA_CALLGRAPH"
	.align	4
	.sectionentsize	8
	.align		4
        /*0000*/ 	.word	0x00000000
	.align		4
        /*0004*/ 	.word	0xffffffff
	.align		4
        /*0008*/ 	.word	0x00000000
	.align		4
        /*000c*/ 	.word	0xfffffffe
	.align		4
        /*0010*/ 	.word	0x00000000
	.align		4
        /*0014*/ 	.word	0xfffffffd
	.align		4
        /*0018*/ 	.word	0x00000000
	.align		4
        /*001c*/ 	.word	0xfffffffc


//--------------------- .nv.constant3             --------------------------
	.section	.nv.constant3,"a",@progbits
	.align	8
.nv.constant3:
	.type		d_app,@object
	.size		d_app,(.L_0 - d_app)
d_app:
	.zero		40
.L_0:


//--------------------- .text._Z17cuda_thread_startv --------------------------
	.section	.text._Z17cuda_thread_startv,"ax",@progbits
	.align	128
        .global         _Z17cuda_thread_startv
        .type           _Z17cuda_thread_startv,@function
        .size           _Z17cuda_thread_startv,(.L_x_5 - _Z17cuda_thread_startv)
        .other          _Z17cuda_thread_startv,@"STO_CUDA_ENTRY STV_DEFAULT"
_Z17cuda_thread_startv:
.text._Z17cuda_thread_startv:
[----:B------:R-:W-:Y:S01]  /*0000*/  LDC R1, c[0x0][0x37c] ;  /* 0x0000df00ff017b82 */ /* 0x000fe20000000800 */
[----:B------:R-:W0:Y:S07]  /*0010*/  S2R R0, SR_TID.X ;  /* 0x0000000000007919 */ /* 0x000e2e0000002100 */
[----:B------:R-:W0:Y:S08]  /*0020*/  S2UR UR4, SR_CTAID.X ;  /* 0x00000000000479c3 */ /* 0x000e300000002500 */
[----:B------:R-:W0:Y:S08]  /*0030*/  LDC R3, c[0x0][0x360] ;  /* 0x0000d800ff037b82 */ /* 0x000e300000000800 */
[----:B------:R-:W1:Y:S01]  /*0040*/  LDC R5, c[0x3][RZ] ;  /* 0x00c00000ff057b82 */ /* 0x000e620000000800 */
[----:B0-----:R-:W-:-:S05]  /*0050*/  IMAD R0, R3, UR4, R0 ;  /* 0x0000000403007c24 */ /* 0x001fca000f8e0200 */
[----:B-1----:R-:W-:-:S13]  /*0060*/  ISETP.GE.AND P0, PT, R0, R5, PT ;  /* 0x000000050000720c */ /* 0x002fda0003f06270 */
[----:B------:R-:W-:Y:S05]  /*0070*/  @P0 EXIT ;  /* 0x000000000000094d */ /* 0x000fea0003800000 */
[----:B------:R-:W-:Y:S01]  /*0080*/  IABS R7, R5 ;  /* 0x0000000500077213 */ /* 0x000fe20000000000 */
[----:B------:R-:W0:Y:S03]  /*0090*/  LDC R8, c[0x3][0x4] ;  /* 0x00c00100ff087b82 */ /* 0x000e260000000800 */
[----:B------:R-:W1:Y:S08]  /*00a0*/  I2F.RP R4, R7 ;  /* 0x0000000700047306 */ /* 0x000e700000209400 */
[----:B-1----:R-:W1:Y:S02]  /*00b0*/  MUFU.RCP R4, R4 ;  /* 0x0000000400047308 */ /* 0x002e640000001000 */
[----:B-1----:R-:W-:-:S06]  /*00c0*/  IADD3 R2, PT, PT, R4, 0xffffffe, RZ ;  /* 0x0ffffffe04027810 */ /* 0x002fcc0007ffe0ff */
[----:B------:R1:W2:Y:S02]  /*00d0*/  F2I.FTZ.U32.TRUNC.NTZ R3, R2 ;  /* 0x0000000200037305 */ /* 0x0002a4000021f000 */
[----:B-1----:R-:W-:Y:S01]  /*00e0*/  IMAD.MOV.U32 R2, RZ, RZ, RZ ;  /* 0x000000ffff027224 */ /* 0x002fe200078e00ff */
[----:B--2---:R-:W-:-:S05]  /*00f0*/  IADD3 R6, PT, PT, RZ, -R3, RZ ;  /* 0x80000003ff067210 */ /* 0x004fca0007ffe0ff */
[----:B------:R-:W-:Y:S01]  /*0100*/  IMAD R9, R6, R7, RZ ;  /* 0x0000000706097224 */ /* 0x000fe200078e02ff */
[----:B0-----:R-:W-:-:S03]  /*0110*/  IABS R6, R8 ;  /* 0x0000000800067213 */ /* 0x001fc60000000000 */
[----:B------:R-:W-:-:S06]  /*0120*/  IMAD.HI.U32 R3, R3, R9, R2 ;  /* 0x0000000903037227 */ /* 0x000fcc00078e0002 */
[----:B------:R-:W-:-:S05]  /*0130*/  IMAD.HI.U32 R3, R3, R6, RZ ;  /* 0x0000000603037227 */ /* 0x000fca00078e00ff */
[----:B------:R-:W-:-:S05]  /*0140*/  IADD3 R4, PT, PT, -R3, RZ, RZ ;  /* 0x000000ff03047210 */ /* 0x000fca0007ffe1ff */
[----:B------:R-:W-:-:S05]  /*0150*/  IMAD R2, R7, R4, R6 ;  /* 0x0000000407027224 */ /* 0x000fca00078e0206 */
[----:B------:R-:W-:-:S13]  /*0160*/  ISETP.GT.U32.AND P2, PT, R7, R2, PT ;  /* 0x000000020700720c */ /* 0x000fda0003f44070 */
[----:B------:R-:W-:Y:S01]  /*0170*/  @!P2 IMAD.IADD R2, R2, 0x1, -R7 ;  /* 0x000000010202a824 */ /* 0x000fe200078e0a07 */
[----:B------:R-:W-:Y:S02]  /*0180*/  @!P2 IADD3 R3, PT, PT, R3, 0x1, RZ ;  /* 0x000000010303a810 */ /* 0x000fe40007ffe0ff */
[----:B------:R-:W-:Y:S02]  /*0190*/  ISETP.NE.AND P2, PT, R5, RZ, PT ;  /* 0x000000ff0500720c */ /* 0x000fe40003f45270 */
[----:B------:R-:W-:Y:S02]  /*01a0*/  ISETP.GE.U32.AND P0, PT, R2, R7, PT ;  /* 0x000000070200720c */ /* 0x000fe40003f06070 */
[----:B------:R-:W-:-:S04]  /*01b0*/  LOP3.LUT R2, R8, R5, RZ, 0x3c, !PT ;  /* 0x0000000508027212 */ /* 0x000fc800078e3cff */
[----:B------:R-:W-:-:S07]  /*01c0*/  ISETP.GE.AND P1, PT, R2, RZ, PT ;  /* 0x000000ff0200720c */ /* 0x000fce0003f26270 */
[----:B------:R-:W-:-:S06]  /*01d0*/  @P0 VIADD R3, R3, 0x1 ;  /* 0x0000000103030836 */ /* 0x000fcc0000000000 */
[----:B------:R-:W-:Y:S02]  /*01e0*/  @!P1 IADD3 R3, PT, PT, -R3, RZ, RZ ;  /* 0x000000ff03039210 */ /* 0x000fe40007ffe1ff */
[----:B------:R-:W-:-:S04]  /*01f0*/  @!P2 LOP3.LUT R3, RZ, R5, RZ, 0x33, !PT ;  /* 0x00000005ff03a212 */ /* 0x000fc800078e33ff */
[----:B------:R-:W-:-:S13]  /*0200*/  ISETP.GE.AND P0, PT, R3, 0x1, PT ;  /* 0x000000010300780c */ /* 0x000fda0003f06270 */
[----:B------:R-:W-:Y:S05]  /*0210*/  @!P0 EXIT ;  /* 0x000000000000894d */ /* 0x000fea0003800000 */
[----:B------:R-:W-:Y:S01]  /*0220*/  IMAD R4, R0, R3, RZ ;  /* 0x0000000300047224 */ /* 0x000fe200078e02ff */
[----:B------:R-:W0:Y:S01]  /*0230*/  LDCU.64 UR8, c[0x0][0x358] ;  /* 0x00006b00ff0877ac */ /* 0x000e220008000a00 */
[----:B------:R-:W-:Y:S02]  /*0240*/  BSSY.RECONVERGENT B0, `(.L_x_0) ;  /* 0x0000016000007945 */ /* 0x000fe40003800200 */
[----:B------:R-:W-:-:S05]  /*0250*/  IMAD.IADD R0, R3, 0x1, R4 ;  /* 0x0000000103007824 */ /* 0x000fca00078e0204 */
[----:B------:R-:W-:-:S04]  /*0260*/  VIADDMNMX R3, R4, 0x1, R0, !PT ;  /* 0x0000000104037846 */ /* 0x000fc80007800100 */
[C---:B------:R-:W-:Y:S01]  /*0270*/  IADD3 R2, PT, PT, -R4.reuse, R3, RZ ;  /* 0x0000000304027210 */ /* 0x040fe20007ffe1ff */
[----:B------:R-:W-:-:S03]  /*0280*/  IMAD.IADD R3, R4, 0x1, -R3 ;  /* 0x0000000104037824 */ /* 0x000fc600078e0a03 */
[----:B------:R-:W-:Y:S02]  /*0290*/  LOP3.LUT P0, R2, R2, 0x3, RZ, 0xc0, !PT ;  /* 0x0000000302027812 */ /* 0x000fe4000780c0ff */
[----:B------:R-:W-:Y:S02]  /*02a0*/  ISETP.GT.U32.AND P1, PT, R3, -0x4, PT ;  /* 0xfffffffc0300780c */ /* 0x000fe40003f24070 */
[----:B------:R-:W-:-:S09]  /*02b0*/  MOV R3, R4 ;  /* 0x0000000400037202 */ /* 0x000fd20000000f00 */
[----:B0-----:R-:W-:Y:S05]  /*02c0*/  @!P0 BRA `(.L_x_1) ;  /* 0x0000000000348947 */ /* 0x001fea0003800000 */
[----:B------:R-:W0:Y:S01]  /*02d0*/  LDC.64 R8, c[0x3][0x20] ;  /* 0x00c00800ff087b82 */ /* 0x000e220000000a00 */
[----:B------:R-:W-:Y:S01]  /*02e0*/  IMAD.MOV R2, RZ, RZ, -R2 ;  /* 0x000000ffff027224 */ /* 0x000fe200078e0a02 */
[----:B------:R-:W-:-:S06]  /*02f0*/  MOV R3, R4 ;  /* 0x0000000400037202 */ /* 0x000fcc0000000f00 */
[----:B------:R-:W1:Y:S02]  /*0300*/  LDC.64 R10, c[0x3][0x18] ;  /* 0x00c00600ff0a7b82 */ /* 0x000e640000000a00 */
.L_x_2:
[----:B-1----:R-:W-:-:S06]  /*0310*/  IMAD.WIDE R6, R3, 0x4, R10 ;  /* 0x0000000403067825 */ /* 0x002fcc00078e020a */
[----:B--2---:R-:W2:Y:S01]  /*0320*/  LDG.E R6, desc[UR8][R6.64] ;  /* 0x0000000806067981 */ /* 0x004ea2000c1e1900 */
[C---:B0-----:R-:W-:Y:S01]  /*0330*/  IMAD.WIDE R4, R3.reuse, 0x4, R8 ;  /* 0x0000000403047825 */ /* 0x041fe200078e0208 */
[----:B------:R-:W-:-:S03]  /*0340*/  IADD3 R3, PT, PT, R3, 0x1, RZ ;  /* 0x0000000103037810 */ /* 0x000fc60007ffe0ff */
[----:B------:R-:W-:-:S05]  /*0350*/  VIADD R2, R2, 0x1 ;  /* 0x0000000102027836 */ /* 0x000fca0000000000 */
[----:B------:R-:W-:Y:S01]  /*0360*/  ISETP.NE.AND P0, PT, R2, RZ, PT ;  /* 0x000000ff0200720c */ /* 0x000fe20003f05270 */
[----:B--2---:R-:W-:-:S05]  /*0370*/  FADD R13, R6, 1 ;  /* 0x3f800000060d7421 */ /* 0x004fca0000000000 */
[----:B------:R2:W-:Y:S07]  /*0380*/  STG.E desc[UR8][R4.64], R13 ;  /* 0x0000000d04007986 */ /* 0x0005ee000c101908 */
[----:B------:R-:W-:Y:S05]  /*0390*/  @P0 BRA `(.L_x_2) ;  /* 0xfffffffc00dc0947 */ /* 0x000fea000383ffff */
.L_x_1:
[----:B------:R-:W-:Y:S05]  /*03a0*/  BSYNC.RECONVERGENT B0 ;  /* 0x0000000000007941 */ /* 0x000fea0003800200 */
.L_x_0:
[----:B------:R-:W-:Y:S05]  /*03b0*/  @P1 EXIT ;  /* 0x000000000000194d */ /* 0x000fea0003800000 */
[----:B------:R-:W0:Y:S01]  /*03c0*/  LDCU.64 UR6, c[0x3][0x18] ;  /* 0x00c00300ff0677ac */ /* 0x000e220008000a00 */
[----:B------:R-:W1:Y:S01]  /*03d0*/  LDCU.64 UR4, c[0x3][0x20] ;  /* 0x00c00400ff0477ac */ /* 0x000e620008000a00 */
[----:B0-----:R-:W-:Y:S02]  /*03e0*/  UIADD3 UR6, UP0, UPT, UR6, 0x8, URZ ;  /* 0x0000000806067890 */ /* 0x001fe4000ff1e0ff */
[----:B-1----:R-:W-:Y:S02]  /*03f0*/  UIADD3 UR4, UP1, UPT, UR4, 0x8, URZ ;  /* 0x0000000804047890 */ /* 0x002fe4000ff3e0ff */
[----:B------:R-:W-:Y:S02]  /*0400*/  UIADD3.X UR7, UPT, UPT, URZ, UR7, URZ, UP0, !UPT ;  /* 0x00000007ff077290 */ /* 0x000fe400087fe4ff */
[----:B------:R-:W-:-:S12]  /*0410*/  UIADD3.X UR5, UPT, UPT, URZ, UR5, URZ, UP1, !UPT ;  /* 0x00000005ff057290 */ /* 0x000fd80008ffe4ff */
.L_x_3:
[----:B--2---:R-:W-:Y:S01]  /*0420*/  MOV R5, UR7 ;  /* 0x0000000700057c02 */ /* 0x004fe20008000f00 */
[----:B------:R-:W-:-:S04]  /*0430*/  IMAD.U32 R4, RZ, RZ, UR6 ;  /* 0x00000006ff047e24 */ /* 0x000fc8000f8e00ff */
[----:B------:R-:W-:-:S05]  /*0440*/  IMAD.WIDE R4, R3, 0x4, R4 ;  /* 0x0000000403047825 */ /* 0x000fca00078e0204 */
[----:B------:R-:W2:Y:S01]  /*0450*/  LDG.E R2, desc[UR8][R4.64+-0x8] ;  /* 0xfffff80804027981 */ /* 0x000ea2000c1e1900 */
[----:B0-----:R-:W-:Y:S01]  /*0460*/  MOV R7, UR5 ;  /* 0x0000000500077c02 */ /* 0x001fe20008000f00 */
[----:B------:R-:W-:-:S04]  /*0470*/  IMAD.U32 R6, RZ, RZ, UR4 ;  /* 0x00000004ff067e24 */ /* 0x000fc8000f8e00ff */
[----:B------:R-:W-:-:S04]  /*0480*/  IMAD.WIDE R6, R3, 0x4, R6 ;  /* 0x0000000403067825 */ /* 0x000fc800078e0206 */
[----:B--2---:R-:W-:-:S05]  /*0490*/  FADD R9, R2, 1 ;  /* 0x3f80000002097421 */ /* 0x004fca0000000000 */
[----:B------:R0:W-:Y:S04]  /*04a0*/  STG.E desc[UR8][R6.64+-0x8], R9 ;  /* 0xfffff80906007986 */ /* 0x0001e8000c101908 */
[----:B------:R-:W2:Y:S02]  /*04b0*/  LDG.E R2, desc[UR8][R4.64+-0x4] ;  /* 0xfffffc0804027981 */ /* 0x000ea4000c1e1900 */
[----:B--2---:R-:W-:-:S05]  /*04c0*/  FADD R11, R2, 1 ;  /* 0x3f800000020b7421 */ /* 0x004fca0000000000 */
[----:B------:R0:W-:Y:S04]  /*04d0*/  STG.E desc[UR8][R6.64+-0x4], R11 ;  /* 0xfffffc0b06007986 */ /* 0x0001e8000c101908 */
[----:B------:R-:W2:Y:S02]  /*04e0*/  LDG.E R2, desc[UR8][R4.64] ;  /* 0x0000000804027981 */ /* 0x000ea4000c1e1900 */
[----:B--2---:R-:W-:-:S05]  /*04f0*/  FADD R13, R2, 1 ;  /* 0x3f800000020d7421 */ /* 0x004fca0000000000 */
[----:B------:R0:W-:Y:S04]  /*0500*/  STG.E desc[UR8][R6.64], R13 ;  /* 0x0000000d06007986 */ /* 0x0001e8000c101908 */
[----:B------:R-:W2:Y:S01]  /*0510*/  LDG.E R2, desc[UR8][R4.64+0x4] ;  /* 0x0000040804027981 */ /* 0x000ea2000c1e1900 */
[----:B------:R-:W-:-:S05]  /*0520*/  VIADD R3, R3, 0x4 ;  /* 0x0000000403037836 */ /* 0x000fca0000000000 */
[----:B------:R-:W-:Y:S01]  /*0530*/  ISETP.GE.AND P0, PT, R3, R0, PT ;  /* 0x000000000300720c */ /* 0x000fe20003f06270 */
[----:B--2---:R-:W-:-:S05]  /*0540*/  FADD R15, R2, 1 ;  /* 0x3f800000020f7421 */ /* 0x004fca0000000000 */
[----:B------:R0:W-:Y:S07]  /*0550*/  STG.E desc[UR8][R6.64+0x4], R15 ;  /* 0x0000040f06007986 */ /* 0x0001ee000c101908 */
[----:B------:R-:W-:Y:S05]  /*0560*/  @!P0 BRA `(.L_x_3) ;  /* 0xfffffffc00ac8947 */ /* 0x000fea000383ffff */
[----:B------:R-:W-:Y:S05]  /*0570*/  EXIT ;  /* 0x000000000000794d */ /* 0x000fea0003800000 */
.L_x_4:
[----:B------:R-:W-:-:S00]  /*0580*/  BRA `(.L_x_4) ;  /* 0xfffffffc00fc7947 */ /* 0x000fc0000383ffff */
[----:B------:R-:W-:-:S00]  /*0590*/  NOP ;  /* 0x0000000000007918 */ /* 0x000fc00000000000 */
        /* <DEDUP_REMOVED lines=14> */
.L_x_5:


//--------------------- .nv.shared.reserved.0     --------------------------
	.section	.nv.shared.reserved.0,"aw",@nobits
	.weak		__nv_reservedSMEM_offset_0_alias
	.size		__nv_reservedSMEM_offset_0_alias, 0, 64
	.other		__nv_reservedSMEM_offset_0_alias,@"STO_CUDA_RESERVED_SHARED STV_DEFAULT"
__nv_reservedSMEM_offset_0_alias:
	.zero		0
	.zero		64


//--------------------- .nv.constant0._Z17cuda_thread_startv --------------------------
	.section	.nv.constant0._Z17cuda_thread_startv,"a",@progbits
	.sectionflags	@""
	.align	4
.nv.constant0._Z17cuda_thread_startv:
	.zero		896


//--------------------- SYMBOLS --------------------------

	.type		.nv.reservedSmem.offset0,@object
	.size		.nv.reservedSmem.offset0,0x4
